	.headerflags	@"EF_CUDA_TEXMODE_UNIFIED EF_CUDA_64BIT_ADDRESS EF_CUDA_ACCELERATORS EF_CUDA_SM90 EF_CUDA_VIRTUAL_SM(EF_CUDA_SM90)"
	.elftype	@"ET_EXEC"


//--------------------- .nv.info                  --------------------------
	.section	.nv.info,"",@"SHT_CUDA_INFO"
	.align	4


	//----- nvinfo : EIATTR_REGCOUNT
	.align		4
        /*0000*/ 	.byte	0x04, 0x2f
        /*0002*/ 	.short	(.L_1 - .L_0)
	.align		4
.L_0:
        /*0004*/ 	.word	index@(triton_poi_fused_mul_0)
        /*0008*/ 	.word	0x00000016


	//----- nvinfo : EIATTR_MIN_STACK_SIZE
	.align		4
.L_1:
        /*000c*/ 	.byte	0x04, 0x12
        /*000e*/ 	.short	(.L_3 - .L_2)
	.align		4
.L_2:
        /*0010*/ 	.word	index@(triton_poi_fused_mul_0)
        /*0014*/ 	.word	0x00000000


	//----- nvinfo : EIATTR_FRAME_SIZE
	.align		4
.L_3:
        /*0018*/ 	.byte	0x04, 0x11
        /*001a*/ 	.short	(.L_5 - .L_4)
	.align		4
.L_4:
        /*001c*/ 	.word	index@(triton_poi_fused_mul_0)
        /*0020*/ 	.word	0x00000000


	//----- nvinfo : EIATTR_MIN_STACK_SIZE
	.align		4
.L_5:
        /*0024*/ 	.byte	0x04, 0x12
        /*0026*/ 	.short	(.L_7 - .L_6)
	.align		4
.L_6:
        /*0028*/ 	.word	index@(triton_poi_fused_mul_0)
        /*002c*/ 	.word	0x00000000
.L_7:


//--------------------- .nv.info.triton_poi_fused_mul_0 --------------------------
	.section	.nv.info.triton_poi_fused_mul_0,"",@"SHT_CUDA_INFO"
	.sectionflags	@""
	.align	4


	//----- nvinfo : EIATTR_CUDA_API_VERSION
	.align		4
        /*0000*/ 	.byte	0x04, 0x37
        /*0002*/ 	.short	(.L_9 - .L_8)
.L_8:
        /*0004*/ 	.word	0x0000007c


	//----- nvinfo : EIATTR_KPARAM_INFO
	.align		4
.L_9:
        /*0008*/ 	.byte	0x04, 0x17
        /*000a*/ 	.short	(.L_11 - .L_10)
.L_10:
        /*000c*/ 	.word	0x00000000
        /*0010*/ 	.short	0x0005
        /*0012*/ 	.short	0x0028
        /*0014*/ 	.byte	0x00, 0xf0, 0x11, 0x00


	//----- nvinfo : EIATTR_KPARAM_INFO
	.align		4
.L_11:
        /*0018*/ 	.byte	0x04, 0x17
        /*001a*/ 	.short	(.L_13 - .L_12)
.L_12:
        /*001c*/ 	.word	0x00000000
        /*0020*/ 	.short	0x0004
        /*0022*/ 	.short	0x0020
        /*0024*/ 	.byte	0x00, 0xf4, 0x21, 0x00


	//----- nvinfo : EIATTR_KPARAM_INFO
	.align		4
.L_13:
        /*0028*/ 	.byte	0x04, 0x17
        /*002a*/ 	.short	(.L_15 - .L_14)
.L_14:
        /*002c*/ 	.word	0x00000000
        /*0030*/ 	.short	0x0003
        /*0032*/ 	.short	0x0018
        /*0034*/ 	.byte	0x00, 0xf4, 0x21, 0x00


	//----- nvinfo : EIATTR_KPARAM_INFO
	.align		4
.L_15:
        /*0038*/ 	.byte	0x04, 0x17
        /*003a*/ 	.short	(.L_17 - .L_16)
.L_16:
        /*003c*/ 	.word	0x00000000
        /*0040*/ 	.short	0x0002
        /*0042*/ 	.short	0x0010
        /*0044*/ 	.byte	0x00, 0xf4, 0x21, 0x00


	//----- nvinfo : EIATTR_KPARAM_INFO
	.align		4
.L_17:
        /*0048*/ 	.byte	0x04, 0x17
        /*004a*/ 	.short	(.L_19 - .L_18)
.L_18:
        /*004c*/ 	.word	0x00000000
        /*0050*/ 	.short	0x0001
        /*0052*/ 	.short	0x0008
        /*0054*/ 	.byte	0x00, 0xf4, 0x21, 0x00


	//----- nvinfo : EIATTR_KPARAM_INFO
	.align		4
.L_19:
        /*0058*/ 	.byte	0x04, 0x17
        /*005a*/ 	.short	(.L_21 - .L_20)
.L_20:
        /*005c*/ 	.word	0x00000000
        /*0060*/ 	.short	0x0000
        /*0062*/ 	.short	0x0000
        /*0064*/ 	.byte	0x00, 0xf4, 0x21, 0x00


	//----- nvinfo : EIATTR_SPARSE_MMA_MASK
	.align		4
.L_21:
        /*0068*/ 	.byte	0x03, 0x50
        /*006a*/ 	.short	0x0000


	//----- nvinfo : EIATTR_MAXREG_COUNT
	.align		4
        /*006c*/ 	.byte	0x03, 0x1b
        /*006e*/ 	.short	0x00ff


	//----- nvinfo : EIATTR_EXIT_INSTR_OFFSETS
	.align		4
        /*0070*/ 	.byte	0x04, 0x1c
        /*0072*/ 	.short	(.L_23 - .L_22)


	//   ....[0]....
.L_22:
        /*0074*/ 	.word	0x000001d0


	//   ....[1]....
        /*0078*/ 	.word	0x000001f0


	//----- nvinfo : EIATTR_REQNTID
	.align		4
.L_23:
        /*007c*/ 	.byte	0x04, 0x10
        /*007e*/ 	.short	(.L_25 - .L_24)
.L_24:
        /*0080*/ 	.word	0x00000080
        /*0084*/ 	.word	0x00000001
        /*0088*/ 	.word	0x00000001


	//----- nvinfo : EIATTR_CBANK_PARAM_SIZE
	.align		4
.L_25:
        /*008c*/ 	.byte	0x03, 0x19
        /*008e*/ 	.short	0x002c


	//----- nvinfo : EIATTR_PARAM_CBANK
	.align		4
        /*0090*/ 	.byte	0x04, 0x0a
        /*0092*/ 	.short	(.L_27 - .L_26)
	.align		4
.L_26:
        /*0094*/ 	.word	index@(.nv.constant0.triton_poi_fused_mul_0)
        /*0098*/ 	.short	0x0210
        /*009a*/ 	.short	0x002c


	//----- nvinfo : EIATTR_SW_WAR
	.align		4
.L_27:
        /*009c*/ 	.byte	0x04, 0x36
        /*009e*/ 	.short	(.L_29 - .L_28)
.L_28:
        /*00a0*/ 	.word	0x00000008
.L_29:


//--------------------- .nv.callgraph             --------------------------
	.section	.nv.callgraph,"",@"SHT_CUDA_CALLGRAPH"
	.align	4
	.sectionentsize	8
	.align		4
        /*0000*/ 	.word	0x00000000
	.align		4
        /*0004*/ 	.word	0xffffffff
	.align		4
        /*0008*/ 	.word	0x00000000
	.align		4
        /*000c*/ 	.word	0xfffffffe
	.align		4
        /*0010*/ 	.word	0x00000000
	.align		4
        /*0014*/ 	.word	0xfffffffd
	.align		4
        /*0018*/ 	.word	0x00000000
	.align		4
        /*001c*/ 	.word	0xfffffffc


//--------------------- .text.triton_poi_fused_mul_0 --------------------------
	.section	.text.triton_poi_fused_mul_0,"ax",@progbits
	.align	128
        .global         triton_poi_fused_mul_0
        .type           triton_poi_fused_mul_0,@function
        .size           triton_poi_fused_mul_0,(.L_x_1 - triton_poi_fused_mul_0)
        .other          triton_poi_fused_mul_0,@"STO_CUDA_ENTRY STV_DEFAULT"
triton_poi_fused_mul_0:
.text.triton_poi_fused_mul_0:
[----:B------:R-:W0:Y:S01]  /*0000*/  LDC R1, c[0x0][0x28] ;  /* 0x00000a00ff017b82 */ /* 0x000e220000000800 */
[----:B------:R-:W1:Y:S07]  /*0010*/  S2R R0, SR_TID.X ;  /* 0x0000000000007919 */ /* 0x000e6e0000002100 */
[----:B------:R-:W2:Y:S01]  /*0020*/  LDC.64 R2, c[0x0][0x210] ;  /* 0x00008400ff027b82 */ /* 0x000ea20000000a00 */
[----:B------:R-:W-:Y:S02]  /*0030*/  CS2R R14, SRZ ;  /* 0x00000000000e7805 */ /* 0x000fe4000001ff00 */
[----:B------:R-:W-:Y:S01]  /*0040*/  CS2R R16, SRZ ;  /* 0x0000000000107805 */ /* 0x000fe2000001ff00 */
[----:B------:R-:W3:Y:S01]  /*0050*/  S2R R13, SR_CTAID.X ;  /* 0x00000000000d7919 */ /* 0x000ee20000002500 */
[----:B------:R-:W-:-:S03]  /*0060*/  ULDC.64 UR4, c[0x0][0x208] ;  /* 0x0000820000047ab9 */ /* 0x000fc60000000a00 */
[----:B------:R-:W4:Y:S08]  /*0070*/  LDC.64 R4, c[0x0][0x218] ;  /* 0x00008600ff047b82 */ /* 0x000f300000000a00 */
[----:B------:R-:W5:Y:S01]  /*0080*/  LDC.64 R6, c[0x0][0x220] ;  /* 0x00008800ff067b82 */ /* 0x000f620000000a00 */
[----:B------:R-:W-:-:S07]  /*0090*/  CS2R R18, SRZ ;  /* 0x0000000000127805 */ /* 0x000fce000001ff00 */
[----:B------:R-:W5:Y:S01]  /*00a0*/  LDC.64 R8, c[0x0][0x228] ;  /* 0x00008a00ff087b82 */ /* 0x000f620000000a00 */
[----:B-1----:R-:W-:-:S07]  /*00b0*/  SHF.L.U32 R0, R0, 0x1, RZ ;  /* 0x0000000100007819 */ /* 0x002fce00000006ff */
[----:B------:R-:W1:Y:S01]  /*00c0*/  LDC.64 R10, c[0x0][0x230] ;  /* 0x00008c00ff0a7b82 */ /* 0x000e620000000a00 */
[----:B------:R-:W-:-:S04]  /*00d0*/  LOP3.LUT R0, R0, 0xfe, RZ, 0xc0, !PT ;  /* 0x000000fe00007812 */ /* 0x000fc800078ec0ff */
[----:B---3--:R-:W-:-:S04]  /*00e0*/  LEA R13, R13, R0, 0x8 ;  /* 0x000000000d0d7211 */ /* 0x008fc800078e40ff */
[C---:B------:R-:W-:Y:S01]  /*00f0*/  ISETP.GE.AND P0, PT, R13.reuse, 0x100, PT ;  /* 0x000001000d00780c */ /* 0x040fe20003f06270 */
[----:B--2---:R-:W-:-:S04]  /*0100*/  IMAD.WIDE R2, R13, 0x4, R2 ;  /* 0x000000040d027825 */ /* 0x004fc800078e0202 */
[----:B----4-:R-:W-:-:S04]  /*0110*/  IMAD.WIDE R4, R13, 0x4, R4 ;  /* 0x000000040d047825 */ /* 0x010fc800078e0204 */
[----:B-----5:R-:W-:-:S04]  /*0120*/  IMAD.WIDE R6, R13, 0x4, R6 ;  /* 0x000000040d067825 */ /* 0x020fc800078e0206 */
[----:B------:R1:W2:Y:S04]  /*0130*/  @!P0 LDG.E.64 R14, desc[UR4][R2.64] ;  /* 0x00000004020e8981 */ /* 0x0002a8000c1e1b00 */
[----:B------:R-:W2:Y:S04]  /*0140*/  @!P0 LDG.E.64 R16, desc[UR4][R4.64] ;  /* 0x0000000404108981 */ /* 0x000ea8000c1e1b00 */
[----:B------:R-:W3:Y:S01]  /*0150*/  @!P0 LDG.E.64 R18, desc[UR4][R6.64] ;  /* 0x0000000406128981 */ /* 0x000ee2000c1e1b00 */
[----:B0-----:R-:W-:-:S04]  /*0160*/  IMAD.WIDE R8, R13, 0x4, R8 ;  /* 0x000000040d087825 */ /* 0x001fc800078e0208 */
[----:B-1----:R-:W-:-:S04]  /*0170*/  IMAD.WIDE R2, R13, 0x4, R10 ;  /* 0x000000040d027825 */ /* 0x002fc800078e020a */
[----:B--2---:R-:W-:Y:S01]  /*0180*/  FMUL R14, R16, R14 ;  /* 0x0000000e100e7220 */ /* 0x004fe20000400000 */
[----:B------:R-:W-:Y:S01]  /*0190*/  FMUL R15, R17, R15 ;  /* 0x0000000f110f7220 */ /* 0x000fe20000400000 */
[----:B---3--:R-:W-:Y:S01]  /*01a0*/  FMUL R18, R18, R16 ;  /* 0x0000001012127220 */ /* 0x008fe20000400000 */
[----:B------:R-:W-:-:S03]  /*01b0*/  FMUL R19, R19, R17 ;  /* 0x0000001113137220 */ /* 0x000fc60000400000 */
[----:B------:R0:W-:Y:S02]  /*01c0*/  @!P0 STG.E.64 desc[UR4][R8.64], R14 ;  /* 0x0000000e08008986 */ /* 0x0001e4000c101b04 */
[----:B0-----:R-:W-:Y:S05]  /*01d0*/  @P0 EXIT ;  /* 0x000000000000094d */ /* 0x001fea0003800000 */
[----:B------:R-:W-:Y:S01]  /*01e0*/  STG.E.64 desc[UR4][R2.64], R18 ;  /* 0x0000001202007986 */ /* 0x000fe2000c101b04 */
[----:B------:R-:W-:Y:S05]  /*01f0*/  EXIT ;  /* 0x000000000000794d */ /* 0x000fea0003800000 */
.L_x_0:
[----:B------:R-:W-:-:S00]  /*0200*/  BRA `(.L_x_0) ;  /* 0xfffffffc00fc7947 */ /* 0x000fc0000383ffff */
[----:B------:R-:W-:-:S00]  /*0210*/  NOP ;  /* 0x0000000000007918 */ /* 0x000fc00000000000 */
        /* <DEDUP_REMOVED lines=14> */
.L_x_1:


//--------------------- .nv.constant0.triton_poi_fused_mul_0 --------------------------
	.section	.nv.constant0.triton_poi_fused_mul_0,"a",@progbits
	.sectionflags	@""
	.align	4
.nv.constant0.triton_poi_fused_mul_0:
	.zero		572
